//
// Generated by NVIDIA NVVM Compiler
//
// Compiler Build ID: CL-36424714
// Cuda compilation tools, release 13.0, V13.0.88
// Based on NVVM 20.0.0
//

.version 9.0
.target sm_100
.address_size 64

	// .globl	_Z8wmma_kerILi2ELi2EEvP6__halfS1_jji
.global .align 1 .b8 _ZN30_INTERNAL_a55f3466_4_k_cu_main4cuda3std6ranges3__45__cpo4swapE[1];

.visible .entry _Z8wmma_kerILi2ELi2EEvP6__halfS1_jji(
	.param .u64 .ptr .align 1 _Z8wmma_kerILi2ELi2EEvP6__halfS1_jji_param_0,
	.param .u64 .ptr .align 1 _Z8wmma_kerILi2ELi2EEvP6__halfS1_jji_param_1,
	.param .u32 _Z8wmma_kerILi2ELi2EEvP6__halfS1_jji_param_2,
	.param .u32 _Z8wmma_kerILi2ELi2EEvP6__halfS1_jji_param_3,
	.param .u32 _Z8wmma_kerILi2ELi2EEvP6__halfS1_jji_param_4
)
.maxntid 64
.minnctapersm 24
{
	.local .align 16 .b8 	__local_depot0[16];
	.reg .b64 	%SP;
	.reg .b64 	%SPL;
	.reg .pred 	%p<20>;
	.reg .b32 	%r<201>;
	.reg .b64 	%rd<50>;

	mov.u64 	%SPL, __local_depot0;
	ld.param.u64 	%rd18, [_Z8wmma_kerILi2ELi2EEvP6__halfS1_jji_param_0];
	ld.param.u64 	%rd13, [_Z8wmma_kerILi2ELi2EEvP6__halfS1_jji_param_1];
	ld.param.u32 	%r35, [_Z8wmma_kerILi2ELi2EEvP6__halfS1_jji_param_3];
	ld.param.u32 	%r29, [_Z8wmma_kerILi2ELi2EEvP6__halfS1_jji_param_4];
	add.u64 	%rd1, %SPL, 0;
	mov.u32 	%r36, %ctaid.x;
	mov.u32 	%r37, %tid.x;
	and.b32  	%r38, %r37, 32;
	and.b32  	%r1, %r37, 16;
	shl.b32 	%r39, %r36, 6;
	or.b32  	%r40, %r39, %r38;
	mul.lo.s32 	%r41, %r40, %r35;
	mul.wide.u32 	%rd20, %r41, 2;
	add.s64 	%rd2, %rd18, %rd20;
	and.b32  	%r42, %r37, 3;
	shr.u32 	%r43, %r37, 2;
	and.b32  	%r44, %r43, 4;
	shl.b32 	%r45, %r37, 1;
	and.b32  	%r46, %r45, 24;
	or.b32  	%r47, %r44, %r42;
	or.b32  	%r2, %r47, %r46;
	setp.eq.s32 	%p1, %r1, 0;
	min.s32 	%r48, %r29, 4;
	shl.b32 	%r49, %r48, 8;
	add.s32 	%r50, %r49, -256;
	mul.wide.s32 	%rd21, %r50, 2;
	add.s64 	%rd22, %rd13, %rd21;
	mul.wide.u32 	%rd23, %r2, 4;
	add.s64 	%rd14, %rd22, %rd23;
	// begin inline asm
	ld.global.L2::256B.u32 %r30, [%rd14];

	// end inline asm
	add.s64 	%rd15, %rd14, 128;
	// begin inline asm
	ld.global.L2::256B.u32 %r31, [%rd15];

	// end inline asm
	selp.b32 	%r51, %r31, %r30, %p1;
	shfl.sync.bfly.b32	%r52|%p2, %r51, 16, 31, -1;
	selp.b32 	%r3, %r52, %r31, %p1;
	selp.b32 	%r4, %r30, %r52, %p1;
	add.s64 	%rd16, %rd14, 256;
	// begin inline asm
	ld.global.L2::256B.u32 %r32, [%rd16];

	// end inline asm
	add.s64 	%rd17, %rd14, 384;
	// begin inline asm
	ld.global.L2::256B.u32 %r33, [%rd17];

	// end inline asm
	selp.b32 	%r53, %r33, %r32, %p1;
	shfl.sync.bfly.b32	%r54|%p3, %r53, 16, 31, -1;
	selp.b32 	%r5, %r54, %r33, %p1;
	selp.b32 	%r6, %r32, %r54, %p1;
	setp.lt.s32 	%p4, %r29, 5;
	@%p4 bra 	$L__BB0_2;
	setp.eq.s32 	%p5, %r1, 0;
	min.u32 	%r59, %r29, 8;
	shl.b32 	%r60, %r59, 8;
	add.s32 	%r61, %r60, -1280;
	mul.wide.u32 	%rd28, %r61, 2;
	add.s64 	%rd29, %rd13, %rd28;
	add.s64 	%rd24, %rd29, %rd23;
	// begin inline asm
	ld.global.L2::256B.u32 %r55, [%rd24];

	// end inline asm
	add.s64 	%rd25, %rd24, 128;
	// begin inline asm
	ld.global.L2::256B.u32 %r56, [%rd25];

	// end inline asm
	selp.b32 	%r62, %r56, %r55, %p5;
	shfl.sync.bfly.b32	%r63|%p6, %r62, 16, 31, -1;
	selp.b32 	%r197, %r63, %r56, %p5;
	selp.b32 	%r198, %r55, %r63, %p5;
	add.s64 	%rd26, %rd24, 256;
	// begin inline asm
	ld.global.L2::256B.u32 %r57, [%rd26];

	// end inline asm
	add.s64 	%rd27, %rd24, 384;
	// begin inline asm
	ld.global.L2::256B.u32 %r58, [%rd27];

	// end inline asm
	selp.b32 	%r64, %r58, %r57, %p5;
	shfl.sync.bfly.b32	%r65|%p7, %r64, 16, 31, -1;
	selp.b32 	%r195, %r65, %r58, %p5;
	selp.b32 	%r196, %r57, %r65, %p5;
$L__BB0_2:
	setp.gt.s32 	%p8, %r29, 4;
	setp.eq.s32 	%p9, %r1, 0;
	add.s64 	%rd31, %rd2, %rd23;
	// begin inline asm
	ld.global.L2::256B.u32 %r66, [%rd31];

	// end inline asm
	add.s64 	%rd32, %rd31, 128;
	// begin inline asm
	ld.global.L2::256B.u32 %r67, [%rd32];

	// end inline asm
	selp.b32 	%r90, %r67, %r66, %p9;
	shfl.sync.bfly.b32	%r91|%p10, %r90, 16, 31, -1;
	selp.b32 	%r76, %r66, %r91, %p9;
	selp.b32 	%r77, %r91, %r67, %p9;
	add.s64 	%rd33, %rd31, 256;
	// begin inline asm
	ld.global.L2::256B.u32 %r68, [%rd33];

	// end inline asm
	add.s64 	%rd34, %rd31, 384;
	// begin inline asm
	ld.global.L2::256B.u32 %r69, [%rd34];

	// end inline asm
	selp.b32 	%r92, %r69, %r68, %p9;
	shfl.sync.bfly.b32	%r93|%p11, %r92, 16, 31, -1;
	selp.b32 	%r86, %r68, %r93, %p9;
	selp.b32 	%r87, %r93, %r69, %p9;
	mov.b32 	%r89, 0;
	// begin inline asm
	mma.sync.aligned.m16n8k16.row.col.f16.f16.f16.f16 {%r70, %r71}, {%r4, %r3, %r6, %r5}, {%r76, %r77}, {%r89, %r89};
	
	// end inline asm
	// begin inline asm
	mma.sync.aligned.m16n8k16.row.col.f16.f16.f16.f16 {%r80, %r81}, {%r4, %r3, %r6, %r5}, {%r86, %r87}, {%r89, %r89};
	
	// end inline asm
	@%p8 bra 	$L__BB0_4;
	// begin inline asm
	movmatrix.sync.aligned.m8n8.trans.b16 %r114, %r70;
	
	// end inline asm
	// begin inline asm
	movmatrix.sync.aligned.m8n8.trans.b16 %r116, %r71;
	
	// end inline asm
	st.local.v2.u32 	[%rd1], {%r114, %r116};
	// begin inline asm
	movmatrix.sync.aligned.m8n8.trans.b16 %r118, %r80;
	
	// end inline asm
	st.local.u32 	[%rd1+8], %r118;
	// begin inline asm
	movmatrix.sync.aligned.m8n8.trans.b16 %r199, %r81;
	
	// end inline asm
	bra.uni 	$L__BB0_5;
$L__BB0_4:
	mov.b32 	%r113, 0;
	// begin inline asm
	mma.sync.aligned.m16n8k16.row.col.f16.f16.f16.f16 {%r94, %r95}, {%r198, %r197, %r196, %r195}, {%r70, %r80}, {%r113, %r113};
	
	// end inline asm
	// begin inline asm
	mma.sync.aligned.m16n8k16.row.col.f16.f16.f16.f16 {%r104, %r199}, {%r198, %r197, %r196, %r195}, {%r71, %r81}, {%r113, %r113};
	
	// end inline asm
	st.local.v2.u32 	[%rd1], {%r94, %r104};
	st.local.u32 	[%rd1+8], %r95;
$L__BB0_5:
	setp.lt.s32 	%p12, %r29, 5;
	setp.eq.s32 	%p13, %r1, 0;
	st.local.u32 	[%rd1+12], %r199;
	selp.u32 	%r150, 1, 0, %p13;
	mul.wide.u32 	%rd44, %r150, 4;
	add.s64 	%rd7, %rd1, %rd44;
	ld.local.u32 	%r151, [%rd7];
	shfl.sync.bfly.b32	%r152|%p14, %r151, 16, 31, -1;
	st.local.u32 	[%rd7], %r152;
	ld.local.u32 	%r122, [%rd1];
	// begin inline asm
	st.global.L1::evict_first.u32 [%rd31], %r122;

	// end inline asm
	ld.local.u32 	%r123, [%rd1+4];
	// begin inline asm
	st.global.L1::evict_first.u32 [%rd32], %r123;

	// end inline asm
	selp.b64 	%rd45, 12, 8, %p13;
	add.s64 	%rd8, %rd1, %rd45;
	ld.local.u32 	%r153, [%rd8];
	shfl.sync.bfly.b32	%r154|%p15, %r153, 16, 31, -1;
	st.local.u32 	[%rd8], %r154;
	ld.local.u32 	%r124, [%rd1+8];
	// begin inline asm
	st.global.L1::evict_first.u32 [%rd33], %r124;

	// end inline asm
	ld.local.u32 	%r125, [%rd1+12];
	// begin inline asm
	st.global.L1::evict_first.u32 [%rd34], %r125;

	// end inline asm
	add.s64 	%rd40, %rd31, 512;
	// begin inline asm
	ld.global.L2::256B.u32 %r126, [%rd40];

	// end inline asm
	add.s64 	%rd41, %rd31, 640;
	// begin inline asm
	ld.global.L2::256B.u32 %r127, [%rd41];

	// end inline asm
	selp.b32 	%r155, %r127, %r126, %p13;
	shfl.sync.bfly.b32	%r156|%p16, %r155, 16, 31, -1;
	selp.b32 	%r136, %r126, %r156, %p13;
	selp.b32 	%r137, %r156, %r127, %p13;
	add.s64 	%rd42, %rd31, 768;
	// begin inline asm
	ld.global.L2::256B.u32 %r128, [%rd42];

	// end inline asm
	add.s64 	%rd43, %rd31, 896;
	// begin inline asm
	ld.global.L2::256B.u32 %r129, [%rd43];

	// end inline asm
	selp.b32 	%r157, %r129, %r128, %p13;
	shfl.sync.bfly.b32	%r158|%p17, %r157, 16, 31, -1;
	selp.b32 	%r146, %r128, %r158, %p13;
	selp.b32 	%r147, %r158, %r129, %p13;
	mov.b32 	%r149, 0;
	// begin inline asm
	mma.sync.aligned.m16n8k16.row.col.f16.f16.f16.f16 {%r130, %r131}, {%r4, %r3, %r6, %r5}, {%r136, %r137}, {%r149, %r149};
	
	// end inline asm
	// begin inline asm
	mma.sync.aligned.m16n8k16.row.col.f16.f16.f16.f16 {%r140, %r141}, {%r4, %r3, %r6, %r5}, {%r146, %r147}, {%r149, %r149};
	
	// end inline asm
	@%p12 bra 	$L__BB0_7;
	mov.b32 	%r178, 0;
	// begin inline asm
	mma.sync.aligned.m16n8k16.row.col.f16.f16.f16.f16 {%r159, %r160}, {%r198, %r197, %r196, %r195}, {%r130, %r140}, {%r178, %r178};
	
	// end inline asm
	// begin inline asm
	mma.sync.aligned.m16n8k16.row.col.f16.f16.f16.f16 {%r169, %r200}, {%r198, %r197, %r196, %r195}, {%r131, %r141}, {%r178, %r178};
	
	// end inline asm
	st.local.v2.u32 	[%rd1], {%r159, %r169};
	st.local.u32 	[%rd1+8], %r160;
	bra.uni 	$L__BB0_8;
$L__BB0_7:
	// begin inline asm
	movmatrix.sync.aligned.m8n8.trans.b16 %r179, %r130;
	
	// end inline asm
	// begin inline asm
	movmatrix.sync.aligned.m8n8.trans.b16 %r181, %r131;
	
	// end inline asm
	st.local.v2.u32 	[%rd1], {%r179, %r181};
	// begin inline asm
	movmatrix.sync.aligned.m8n8.trans.b16 %r183, %r140;
	
	// end inline asm
	st.local.u32 	[%rd1+8], %r183;
	// begin inline asm
	movmatrix.sync.aligned.m8n8.trans.b16 %r200, %r141;
	
	// end inline asm
$L__BB0_8:
	st.local.u32 	[%rd1+12], %r200;
	ld.local.u32 	%r191, [%rd7];
	shfl.sync.bfly.b32	%r192|%p18, %r191, 16, 31, -1;
	st.local.u32 	[%rd7], %r192;
	ld.local.u32 	%r187, [%rd1];
	// begin inline asm
	st.global.L1::evict_first.u32 [%rd40], %r187;

	// end inline asm
	ld.local.u32 	%r188, [%rd1+4];
	// begin inline asm
	st.global.L1::evict_first.u32 [%rd41], %r188;

	// end inline asm
	ld.local.u32 	%r193, [%rd8];
	shfl.sync.bfly.b32	%r194|%p19, %r193, 16, 31, -1;
	st.local.u32 	[%rd8], %r194;
	ld.local.u32 	%r189, [%rd1+8];
	// begin inline asm
	st.global.L1::evict_first.u32 [%rd42], %r189;

	// end inline asm
	ld.local.u32 	%r190, [%rd1+12];
	// begin inline asm
	st.global.L1::evict_first.u32 [%rd43], %r190;

	// end inline asm
	ret;

}


// ===== COMPILED SASS (sm_100) =====

	.target	sm_100

	.elftype	@"ET_EXEC"


//--------------------- .note.nv.tkinfo           --------------------------
	.section	.note.nv.tkinfo,"",@"SHT_NOTE"
	.sectionflags	@"SHF_NOTE_NV_TKINFO"
	.tkinfo
        /*0018*/ 	.word	0x00000002
        /*0030*/ 	.string	""
        /*0030*/ 	.string	"ptxas"
        /*0030*/ 	.string	"Cuda compilation tools, release 13.0, V13.0.88"
        /*0030*/ 	.string	"Build cuda_13.0.r13.0/compiler.36424714_0"
        /*0030*/ 	.string	"-arch sm_100 -m 64 "



//--------------------- .note.nv.cuinfo           --------------------------
	.section	.note.nv.cuinfo,"",@"SHT_NOTE"
	.sectionflags	@"SHF_NOTE_NV_CUINFO"
        /*0018*/ 	.short	0x0002
        /*001a*/ 	.short	0x0064
        /*001c*/ 	.short	0x0082
	.zero		2


//--------------------- .nv.info                  --------------------------
	.section	.nv.info,"",@"SHT_CUDA_INFO"
	.align	4


	//----- nvinfo : EIATTR_REGCOUNT
	.align		4
        /*0000*/ 	.byte	0x04, 0x2f
        /*0002*/ 	.short	(.L_2 - .L_1)
	.align		4
.L_1:
        /*0004*/ 	.word	index@(_Z8wmma_kerILi2ELi2EEvP6__halfS1_jji)
        /*0008*/ 	.word	0x0000001a


	//----- nvinfo : EIATTR_FRAME_SIZE
	.align		4
.L_2:
        /*000c*/ 	.byte	0x04, 0x11
        /*000e*/ 	.short	(.L_4 - .L_3)
	.align		4
.L_3:
        /*0010*/ 	.word	index@(_Z8wmma_kerILi2ELi2EEvP6__halfS1_jji)
        /*0014*/ 	.word	0x00000000


	//----- nvinfo : EIATTR_MIN_STACK_SIZE
	.align		4
.L_4:
        /*0018*/ 	.byte	0x04, 0x12
        /*001a*/ 	.short	(.L_6 - .L_5)
	.align		4
.L_5:
        /*001c*/ 	.word	index@(_Z8wmma_kerILi2ELi2EEvP6__halfS1_jji)
        /*0020*/ 	.word	0x00000000
.L_6:


//--------------------- .nv.compat                --------------------------
	.section	.nv.compat,"",@"SHT_CUDA_COMPAT_INFO"
	.align	4
        /*0000*/ 	.byte	0x02, 0x09, 0x00, 0x00, 0x02, 0x02, 0x01, 0x00, 0x02, 0x05, 0x05, 0x00, 0x03, 0x07, 0x01, 0x01
        /*0010*/ 	.byte	0x02, 0x03, 0x00, 0x00, 0x02, 0x06, 0x01, 0x00, 0x04, 0x0b, 0x08, 0x00, 0x09, 0x00, 0x00, 0x00
        /*0020*/ 	.byte	0x00, 0x00, 0x00, 0x00


//--------------------- .nv.info._Z8wmma_kerILi2ELi2EEvP6__halfS1_jji --------------------------
	.section	.nv.info._Z8wmma_kerILi2ELi2EEvP6__halfS1_jji,"",@"SHT_CUDA_INFO"
	.sectionflags	@""
	.align	4


	//----- nvinfo : EIATTR_CUDA_API_VERSION
	.align		4
        /*0000*/ 	.byte	0x04, 0x37
        /*0002*/ 	.short	(.L_8 - .L_7)
.L_7:
        /*0004*/ 	.word	0x00000082


	//----- nvinfo : EIATTR_KPARAM_INFO
	.align		4
.L_8:
        /*0008*/ 	.byte	0x04, 0x17
        /*000a*/ 	.short	(.L_10 - .L_9)
.L_9:
        /*000c*/ 	.word	0x00000000
        /*0010*/ 	.short	0x0004
        /*0012*/ 	.short	0x0018
        /*0014*/ 	.byte	0x00, 0xf0, 0x11, 0x00


	//----- nvinfo : EIATTR_KPARAM_INFO
	.align		4
.L_10:
        /*0018*/ 	.byte	0x04, 0x17
        /*001a*/ 	.short	(.L_12 - .L_11)
.L_11:
        /*001c*/ 	.word	0x00000000
        /*0020*/ 	.short	0x0003
        /*0022*/ 	.short	0x0014
        /*0024*/ 	.byte	0x00, 0xf0, 0x11, 0x00


	//----- nvinfo : EIATTR_KPARAM_INFO
	.align		4
.L_12:
        /*0028*/ 	.byte	0x04, 0x17
        /*002a*/ 	.short	(.L_14 - .L_13)
.L_13:
        /*002c*/ 	.word	0x00000000
        /*0030*/ 	.short	0x0002
        /*0032*/ 	.short	0x0010
        /*0034*/ 	.byte	0x00, 0xf0, 0x11, 0x00


	//----- nvinfo : EIATTR_KPARAM_INFO
	.align		4
.L_14:
        /*0038*/ 	.byte	0x04, 0x17
        /*003a*/ 	.short	(.L_16 - .L_15)
.L_15:
        /*003c*/ 	.word	0x00000000
        /*0040*/ 	.short	0x0001
        /*0042*/ 	.short	0x0008
        /*0044*/ 	.byte	0x00, 0xf5, 0x21, 0x00


	//----- nvinfo : EIATTR_KPARAM_INFO
	.align		4
.L_16:
        /*0048*/ 	.byte	0x04, 0x17
        /*004a*/ 	.short	(.L_18 - .L_17)
.L_17:
        /*004c*/ 	.word	0x00000000
        /*0050*/ 	.short	0x0000
        /*0052*/ 	.short	0x0000
        /*0054*/ 	.byte	0x00, 0xf5, 0x21, 0x00


	//----- nvinfo : EIATTR_SPARSE_MMA_MASK
	.align		4
.L_18:
        /*0058*/ 	.byte	0x03, 0x50
        /*005a*/ 	.short	0x0000


	//----- nvinfo : EIATTR_MAXREG_COUNT
	.align		4
        /*005c*/ 	.byte	0x03, 0x1b
        /*005e*/ 	.short	0x0028


	//----- nvinfo : EIATTR_MERCURY_ISA_VERSION
	.align		4
        /*0060*/ 	.byte	0x03, 0x5f
        /*0062*/ 	.short	0x0101


	//----- nvinfo : EIATTR_COOP_GROUP_MASK_REGIDS
	.align		4
        /*0064*/ 	.byte	0x04, 0x29
        /*0066*/ 	.short	(.L_20 - .L_19)


	//   ....[0]....
.L_19:
        /*0068*/ 	.word	0xffffffff


	//   ....[1]....
        /*006c*/ 	.word	0xffffffff


	//   ....[2]....
        /*0070*/ 	.word	0xffffffff


	//   ....[3]....
        /*0074*/ 	.word	0xffffffff


	//   ....[4]....
        /*0078*/ 	.word	0xffffffff


	//   ....[5]....
        /*007c*/ 	.word	0xffffffff


	//   ....[6]....
        /*0080*/ 	.word	0xffffffff


	//   ....[7]....
        /*0084*/ 	.word	0xffffffff


	//   ....[8]....
        /*0088*/ 	.word	0xffffffff


	//   ....[9]....
        /*008c*/ 	.word	0xffffffff


	//   ....[10]....
        /*0090*/ 	.word	0xffffffff


	//   ....[11]....
        /*0094*/ 	.word	0xffffffff


	//----- nvinfo : EIATTR_COOP_GROUP_INSTR_OFFSETS
	.align		4
.L_20:
        /*0098*/ 	.byte	0x04, 0x28
        /*009a*/ 	.short	(.L_22 - .L_21)


	//   ....[0]....
.L_21:
        /*009c*/ 	.word	0x00000230


	//   ....[1]....
        /*00a0*/ 	.word	0x00000250


	//   ....[2]....
        /*00a4*/ 	.word	0x00000320


	//   ....[3]....
        /*00a8*/ 	.word	0x00000340


	//   ....[4]....
        /*00ac*/ 	.word	0x000003a0


	//   ....[5]....
        /*00b0*/ 	.word	0x000003d0


	//   ....[6]....
        /*00b4*/ 	.word	0x00000650


	//   ....[7]....
        /*00b8*/ 	.word	0x000006d0


	//   ....[8]....
        /*00bc*/ 	.word	0x000006f0


	//   ....[9]....
        /*00c0*/ 	.word	0x00000850


	//   ....[10]....
        /*00c4*/ 	.word	0x00000950


	//   ....[11]....
        /*00c8*/ 	.word	0x00000a10


	//----- nvinfo : EIATTR_VRC_CTA_INIT_COUNT
	.align		4
.L_22:
        /*00cc*/ 	.byte	0x02, 0x4a
	.zero		1
	.zero		1


	//----- nvinfo : EIATTR_EXIT_INSTR_OFFSETS
	.align		4
        /*00d0*/ 	.byte	0x04, 0x1c
        /*00d2*/ 	.short	(.L_24 - .L_23)


	//   ....[0]....
.L_23:
        /*00d4*/ 	.word	0x00000a60


	//----- nvinfo : EIATTR_MAX_THREADS
	.align		4
.L_24:
        /*00d8*/ 	.byte	0x04, 0x05
        /*00da*/ 	.short	(.L_26 - .L_25)
.L_25:
        /*00dc*/ 	.word	0x00000040
        /*00e0*/ 	.word	0x00000001
        /*00e4*/ 	.word	0x00000001


	//----- nvinfo : EIATTR_CBANK_PARAM_SIZE
	.align		4
.L_26:
        /*00e8*/ 	.byte	0x03, 0x19
        /*00ea*/ 	.short	0x001c


	//----- nvinfo : EIATTR_PARAM_CBANK
	.align		4
        /*00ec*/ 	.byte	0x04, 0x0a
        /*00ee*/ 	.short	(.L_28 - .L_27)
	.align		4
.L_27:
        /*00f0*/ 	.word	index@(.nv.constant0._Z8wmma_kerILi2ELi2EEvP6__halfS1_jji)
        /*00f4*/ 	.short	0x0380
        /*00f6*/ 	.short	0x001c


	//----- nvinfo : EIATTR_SW_WAR
	.align		4
.L_28:
        /*00f8*/ 	.byte	0x04, 0x36
        /*00fa*/ 	.short	(.L_30 - .L_29)
.L_29:
        /*00fc*/ 	.word	0x00000008
.L_30:


//--------------------- .nv.callgraph             --------------------------
	.section	.nv.callgraph,"",@"SHT_CUDA_CALLGRAPH"
	.align	4
	.sectionentsize	8
	.align		4
        /*0000*/ 	.word	0x00000000
	.align		4
        /*0004*/ 	.word	0xffffffff
	.align		4
        /*0008*/ 	.word	0x00000000
	.align		4
        /*000c*/ 	.word	0xfffffffe
	.align		4
        /*0010*/ 	.word	0x00000000
	.align		4
        /*0014*/ 	.word	0xfffffffd
	.align		4
        /*0018*/ 	.word	0x00000000
	.align		4
        /*001c*/ 	.word	0xfffffffc


//--------------------- .nv.constant4             --------------------------
	.section	.nv.constant4,"a",@progbits
	.align	8
	.align		8
.nv.constant4:
        /*0000*/ 	.dword	_ZN30_INTERNAL_a55f3466_4_k_cu_main4cuda3std6ranges3__45__cpo4swapE


//--------------------- .text._Z8wmma_kerILi2ELi2EEvP6__halfS1_jji --------------------------
	.section	.text._Z8wmma_kerILi2ELi2EEvP6__halfS1_jji,"ax",@progbits
	.align	128
        .global         _Z8wmma_kerILi2ELi2EEvP6__halfS1_jji
        .type           _Z8wmma_kerILi2ELi2EEvP6__halfS1_jji,@function
        .size           _Z8wmma_kerILi2ELi2EEvP6__halfS1_jji,(.L_x_5 - _Z8wmma_kerILi2ELi2EEvP6__halfS1_jji)
        .other          _Z8wmma_kerILi2ELi2EEvP6__halfS1_jji,@"STO_CUDA_ENTRY STV_DEFAULT"
_Z8wmma_kerILi2ELi2EEvP6__halfS1_jji:
.text._Z8wmma_kerILi2ELi2EEvP6__halfS1_jji:
[----:B------:R-:W-:Y:S01]  /*0000*/  LDC R1, c[0x0][0x37c] ;  /* 0x0000df00ff017b82 */ /* 0x000fe20000000800 */
[----:B------:R-:W0:Y:S07]  /*0010*/  S2R R6, SR_TID.X ;  /* 0x0000000000067919 */ /* 0x000e2e0000002100 */
[----:B------:R-:W1:Y:S01]  /*0020*/  LDC R16, c[0x0][0x398] ;  /* 0x0000e600ff107b82 */ /* 0x000e620000000800 */
[----:B------:R-:W2:Y:S01]  /*0030*/  LDCU UR6, c[0x0][0x394] ;  /* 0x00007280ff0677ac */ /* 0x000ea20008000800 */
[----:B------:R-:W3:Y:S01]  /*0040*/  S2R R9, SR_CTAID.X ;  /* 0x0000000000097919 */ /* 0x000ee20000002500 */
[----:B------:R-:W4:Y:S05]  /*0050*/  LDCU.64 UR4, c[0x0][0x358] ;  /* 0x00006b00ff0477ac */ /* 0x000f2a0008000a00 */
[----:B------:R-:W4:Y:S08]  /*0060*/  LDC.64 R4, c[0x0][0x388] ;  /* 0x0000e200ff047b82 */ /* 0x000f300000000a00 */
[----:B------:R-:W4:Y:S01]  /*0070*/  LDC.64 R2, c[0x0][0x380] ;  /* 0x0000e000ff027b82 */ /* 0x000f220000000a00 */
[----:B-1----:R-:W-:-:S02]  /*0080*/  VIMNMX R8, PT, PT, R16, 0x4, PT ;  /* 0x0000000410087848 */ /* 0x002fc40003fe0100 */
[----:B0-----:R-:W-:Y:S01]  /*0090*/  SHF.R.U32.HI R7, RZ, 0x2, R6 ;  /* 0x00000002ff077819 */ /* 0x001fe20000011606 */
[C---:B------:R-:W-:Y:S01]  /*00a0*/  IMAD.SHL.U32 R13, R6.reuse, 0x2, RZ ;  /* 0x00000002060d7824 */ /* 0x040fe200078e00ff */
[----:B------:R-:W-:Y:S02]  /*00b0*/  LOP3.LUT R0, R6, 0x20, RZ, 0xc0, !PT ;  /* 0x0000002006007812 */ /* 0x000fe400078ec0ff */
[----:B------:R-:W-:-:S03]  /*00c0*/  LOP3.LUT R7, R7, 0x4, RZ, 0xc0, !PT ;  /* 0x0000000407077812 */ /* 0x000fc600078ec0ff */
[----:B---3--:R-:W-:Y:S01]  /*00d0*/  IMAD R0, R9, 0x40, R0 ;  /* 0x0000004009007824 */ /* 0x008fe200078e0200 */
[----:B------:R-:W-:Y:S02]  /*00e0*/  LEA R9, R8, 0xffffff00, 0x8 ;  /* 0xffffff0008097811 */ /* 0x000fe400078e40ff */
[----:B------:R-:W-:Y:S01]  /*00f0*/  LOP3.LUT R10, R7, 0x3, R6, 0xf8, !PT ;  /* 0x00000003070a7812 */ /* 0x000fe200078ef806 */
[----:B--2---:R-:W-:Y:S02]  /*0100*/  IMAD R7, R0, UR6, RZ ;  /* 0x0000000600077c24 */ /* 0x004fe4000f8e02ff */
[----:B----4-:R-:W-:Y:S01]  /*0110*/  IMAD.WIDE R8, R9, 0x2, R4 ;  /* 0x0000000209087825 */ /* 0x010fe200078e0204 */
[----:B------:R-:W-:-:S03]  /*0120*/  LOP3.LUT R13, R10, 0x18, R13, 0xf8, !PT ;  /* 0x000000180a0d7812 */ /* 0x000fc600078ef80d */
[----:B------:R-:W-:-:S04]  /*0130*/  IMAD.WIDE.U32 R2, R7, 0x2, R2 ;  /* 0x0000000207027825 */ /* 0x000fc800078e0002 */
[----:B------:R-:W-:-:S04]  /*0140*/  IMAD.WIDE.U32 R20, R13, 0x4, R8 ;  /* 0x000000040d147825 */ /* 0x000fc800078e0008 */
[----:B------:R-:W-:Y:S01]  /*0150*/  IMAD.WIDE.U32 R2, R13, 0x4, R2 ;  /* 0x000000040d027825 */ /* 0x000fe200078e0002 */
[----:B------:R-:W2:Y:S04]  /*0160*/  LDG.E.LTC256B R8, desc[UR4][R20.64] ;  /* 0x0000000414087981 */ /* 0x000ea8000c1e1930 */
[----:B------:R-:W2:Y:S04]  /*0170*/  LDG.E.LTC256B R9, desc[UR4][R20.64+0x80] ;  /* 0x0000800414097981 */ /* 0x000ea8000c1e1930 */
[----:B------:R-:W3:Y:S04]  /*0180*/  LDG.E.LTC256B R10, desc[UR4][R20.64+0x100] ;  /* 0x00010004140a7981 */ /* 0x000ee8000c1e1930 */
[----:B------:R-:W3:Y:S04]  /*0190*/  LDG.E.LTC256B R11, desc[UR4][R20.64+0x180] ;  /* 0x00018004140b7981 */ /* 0x000ee8000c1e1930 */
[----:B------:R-:W4:Y:S04]  /*01a0*/  LDG.E.LTC256B R19, desc[UR4][R2.64] ;  /* 0x0000000402137981 */ /* 0x000f28000c1e1930 */
[----:B------:R-:W4:Y:S01]  /*01b0*/  LDG.E.LTC256B R18, desc[UR4][R2.64+0x80] ;  /* 0x0000800402127981 */ /* 0x000f22000c1e1930 */
[----:B------:R-:W-:-:S02]  /*01c0*/  ISETP.GE.AND P6, PT, R16, 0x5, PT ;  /* 0x000000051000780c */ /* 0x000fc40003fc6270 */
[C---:B------:R-:W-:Y:S01]  /*01d0*/  LOP3.LUT P0, RZ, R6.reuse, 0x10, RZ, 0xc0, !PT ;  /* 0x0000001006ff7812 */ /* 0x040fe2000780c0ff */
[----:B------:R0:W5:Y:S01]  /*01e0*/  LDG.E.LTC256B R0, desc[UR4][R2.64+0x100] ;  /* 0x0001000402007981 */ /* 0x000162000c1e1930 */
[----:B------:R-:W-:-:S03]  /*01f0*/  LOP3.LUT R7, R6, 0x10, RZ, 0xc0, !PT ;  /* 0x0000001006077812 */ /* 0x000fc600078ec0ff */
[----:B------:R0:W5:Y:S01]  /*0200*/  LDG.E.LTC256B R15, desc[UR4][R2.64+0x180] ;  /* 0x00018004020f7981 */ /* 0x000162000c1e1930 */
[----:B------:R-:W-:Y:S02]  /*0210*/  ISETP.NE.AND P4, PT, R7, RZ, PT ;  /* 0x000000ff0700720c */ /* 0x000fe40003f85270 */
[----:B--2---:R-:W-:-:S06]  /*0220*/  SEL R17, R9, R8, !P0 ;  /* 0x0000000809117207 */ /* 0x004fcc0004000000 */
[----:B------:R-:W1:Y:S01]  /*0230*/  SHFL.BFLY PT, R17, R17, 0x10, 0x1f ;  /* 0x0e001f0011117f89 */ /* 0x000e6200000e0000 */
[----:B---3--:R-:W-:-:S06]  /*0240*/  SEL R14, R11, R10, !P0 ;  /* 0x0000000a0b0e7207 */ /* 0x008fcc0004000000 */
[----:B------:R-:W2:Y:S01]  /*0250*/  SHFL.BFLY PT, R14, R14, 0x10, 0x1f ;  /* 0x0e001f000e0e7f89 */ /* 0x000ea200000e0000 */
[----:B----4-:R-:W-:Y:S01]  /*0260*/  SEL R20, R18, R19, !P4 ;  /* 0x0000001312147207 */ /* 0x010fe20006000000 */
[----:B0-----:R-:W-:Y:S06]  /*0270*/  @!P6 BRA `(.L_x_0) ;  /* 0x000000000044e947 */ /* 0x001fec0003800000 */
[----:B------:R-:W-:-:S04]  /*0280*/  VIMNMX.U32 R6, PT, PT, R16, 0x8, PT ;  /* 0x0000000810067848 */ /* 0x000fc80003fe0000 */
[----:B------:R-:W-:-:S05]  /*0290*/  LEA R21, R6, 0xfffffb00, 0x8 ;  /* 0xfffffb0006157811 */ /* 0x000fca00078e40ff */
[----:B------:R-:W-:-:S04]  /*02a0*/  IMAD.WIDE.U32 R4, R21, 0x2, R4 ;  /* 0x0000000215047825 */ /* 0x000fc800078e0004 */
[----:B------:R-:W-:-:S05]  /*02b0*/  IMAD.WIDE.U32 R12, R13, 0x4, R4 ;  /* 0x000000040d0c7825 */ /* 0x000fca00078e0004 */
[----:B------:R-:W3:Y:S04]  /*02c0*/  LDG.E.LTC256B R4, desc[UR4][R12.64] ;  /* 0x000000040c047981 */ /* 0x000ee8000c1e1930 */
[----:B------:R-:W3:Y:S04]  /*02d0*/  LDG.E.LTC256B R5, desc[UR4][R12.64+0x80] ;  /* 0x000080040c057981 */ /* 0x000ee8000c1e1930 */
[----:B------:R-:W4:Y:S04]  /*02e0*/  LDG.E.LTC256B R6, desc[UR4][R12.64+0x100] ;  /* 0x000100040c067981 */ /* 0x000f28000c1e1930 */
[----:B------:R-:W4:Y:S01]  /*02f0*/  LDG.E.LTC256B R23, desc[UR4][R12.64+0x180] ;  /* 0x000180040c177981 */ /* 0x000f22000c1e1930 */
[----:B------:R-:W-:-:S04]  /*0300*/  ISETP.NE.AND P1, PT, R7, RZ, PT ;  /* 0x000000ff0700720c */ /* 0x000fc80003f25270 */
[----:B---3--:R-:W-:-:S06]  /*0310*/  SEL R21, R5, R4, !P1 ;  /* 0x0000000405157207 */ /* 0x008fcc0004800000 */
[----:B------:R-:W0:Y:S01]  /*0320*/  SHFL.BFLY PT, R21, R21, 0x10, 0x1f ;  /* 0x0e001f0015157f89 */ /* 0x000e2200000e0000 */
[----:B----4-:R-:W-:-:S06]  /*0330*/  SEL R22, R23, R6, !P1 ;  /* 0x0000000617167207 */ /* 0x010fcc0004800000 */
[----:B------:R-:W3:Y:S01]  /*0340*/  SHFL.BFLY PT, R22, R22, 0x10, 0x1f ;  /* 0x0e001f0016167f89 */ /* 0x000ee200000e0000 */
[----:B0-----:R-:W-:Y:S02]  /*0350*/  SEL R5, R21, R5, !P1 ;  /* 0x0000000515057207 */ /* 0x001fe40004800000 */
[----:B------:R-:W-:Y:S02]  /*0360*/  SEL R4, R4, R21, !P1 ;  /* 0x0000001504047207 */ /* 0x000fe40004800000 */
[----:B---3--:R-:W-:Y:S02]  /*0370*/  SEL R7, R22, R23, !P1 ;  /* 0x0000001716077207 */ /* 0x008fe40004800000 */
[----:B------:R-:W-:-:S07]  /*0380*/  SEL R6, R6, R22, !P1 ;  /* 0x0000001606067207 */ /* 0x000fce0004800000 */
.L_x_0:
[----:B-----5:R-:W-:Y:S01]  /*0390*/  SEL R21, R15, R0, !P4 ;  /* 0x000000000f157207 */ /* 0x020fe20006000000 */
[----:B------:R-:W0:Y:S01]  /*03a0*/  SHFL.BFLY PT, R20, R20, 0x10, 0x1f ;  /* 0x0e001f0014147f89 */ /* 0x000e2200000e0000 */
[----:B-1----:R-:W-:Y:S02]  /*03b0*/  SEL R9, R17, R9, !P0 ;  /* 0x0000000911097207 */ /* 0x002fe40004000000 */
[----:B------:R-:W-:Y:S02]  /*03c0*/  SEL R8, R8, R17, !P0 ;  /* 0x0000001108087207 */ /* 0x000fe40004000000 */
[----:B------:R-:W1:Y:S01]  /*03d0*/  SHFL.BFLY PT, R21, R21, 0x10, 0x1f ;  /* 0x0e001f0015157f89 */ /* 0x000e6200000e0000 */
[----:B--2---:R-:W-:Y:S02]  /*03e0*/  SEL R11, R14, R11, !P0 ;  /* 0x0000000b0e0b7207 */ /* 0x004fe40004000000 */
[----:B------:R-:W-:Y:S02]  /*03f0*/  SEL R10, R10, R14, !P0 ;  /* 0x0000000e0a0a7207 */ /* 0x000fe40004000000 */
[----:B------:R-:W-:-:S02]  /*0400*/  ISETP.GT.AND P0, PT, R16, 0x4, PT ;  /* 0x000000041000780c */ /* 0x000fc40003f04270 */
[----:B0-----:R-:W-:Y:S02]  /*0410*/  SEL R12, R19, R20, !P4 ;  /* 0x00000014130c7207 */ /* 0x001fe40006000000 */
[----:B------:R-:W-:Y:S02]  /*0420*/  SEL R13, R20, R18, !P4 ;  /* 0x00000012140d7207 */ /* 0x000fe40006000000 */
[----:B-1----:R-:W-:Y:S02]  /*0430*/  SEL R14, R0, R21, !P4 ;  /* 0x00000015000e7207 */ /* 0x002fe40006000000 */
[----:B------:R-:W-:-:S03]  /*0440*/  SEL R15, R21, R15, !P4 ;  /* 0x0000000f150f7207 */ /* 0x000fc60006000000 */
[C---:B------:R-:W-:Y:S08]  /*0450*/  HMMA.16816.F16 R18, R8.reuse, R12, RZ ;  /* 0x0000000c0812723c */ /* 0x040ff000000008ff */
[----:B------:R-:W-:Y:S01]  /*0460*/  HMMA.16816.F16 R22, R8, R14, RZ ;  /* 0x0000000e0816723c */ /* 0x000fe200000008ff */
[----:B------:R-:W-:-:S04]  /*0470*/  NOP ;  /* 0x0000000000007918 */ /* 0x000fc80000000000 */
[----:B------:R-:W-:-:S15]  /*0480*/  @P0 BRA `(.L_x_1) ;  /* 0x0000000000140947 */ /* 0x000fde0003800000 */
[----:B------:R0:W1:Y:S04]  /*0490*/  MOVM.16.MT88 R14, R18 ;  /* 0x00000000120e723a */ /* 0x0000680000000000 */
[----:B------:R0:W2:Y:S04]  /*04a0*/  MOVM.16.MT88 R12, R19 ;  /* 0x00000000130c723a */ /* 0x0000a80000000000 */
[----:B------:R0:W3:Y:S04]  /*04b0*/  MOVM.16.MT88 R15, R22 ;  /* 0x00000000160f723a */ /* 0x0000e80000000000 */
[----:B------:R0:W4:Y:S01]  /*04c0*/  MOVM.16.MT88 R13, R23 ;  /* 0x00000000170d723a */ /* 0x0001220000000000 */
[----:B------:R-:W-:Y:S05]  /*04d0*/  BRA `(.L_x_2) ;  /* 0x0000000000187947 */ /* 0x000fea0003800000 */
.L_x_1:
[----:B------:R-:W-:Y:S02]  /*04e0*/  IMAD.MOV.U32 R15, RZ, RZ, R22 ;  /* 0x000000ffff0f7224 */ /* 0x000fe400078e0016 */
[----:B------:R-:W-:Y:S02]  /*04f0*/  IMAD.MOV.U32 R14, RZ, RZ, R18 ;  /* 0x000000ffff0e7224 */ /* 0x000fe400078e0012 */
[----:B------:R-:W-:-:S05]  /*0500*/  IMAD.MOV.U32 R22, RZ, RZ, R19 ;  /* 0x000000ffff167224 */ /* 0x000fca00078e0013 */
[C---:B------:R-:W-:Y:S08]  /*0510*/  HMMA.16816.F16 R14, R4.reuse, R14, RZ ;  /* 0x0000000e040e723c */ /* 0x040ff000000008ff */
[----:B------:R-:W-:-:S15]  /*0520*/  HMMA.16816.F16 R12, R4, R22, RZ ;  /* 0x00000016040c723c */ /* 0x000fde00000008ff */
[----:B------:R-:W-:-:S05]  /*0530*/  NOP ;  /* 0x0000000000007918 */ /* 0x000fca0000000000 */
.L_x_2:
[----:B------:R-:W5:Y:S04]  /*0540*/  LDG.E.LTC256B R16, desc[UR4][R2.64+0x200] ;  /* 0x0002000402107981 */ /* 0x000f68000c1e1930 */
[----:B------:R-:W5:Y:S04]  /*0550*/  LDG.E.LTC256B R17, desc[UR4][R2.64+0x280] ;  /* 0x0002800402117981 */ /* 0x000f68000c1e1930 */
[----:B0-----:R-:W5:Y:S04]  /*0560*/  LDG.E.LTC256B R18, desc[UR4][R2.64+0x300] ;  /* 0x0003000402127981 */ /* 0x001f68000c1e1930 */
[----:B------:R-:W5:Y:S01]  /*0570*/  LDG.E.LTC256B R19, desc[UR4][R2.64+0x380] ;  /* 0x0003800402137981 */ /* 0x000f62000c1e1930 */
[----:B------:R-:W-:-:S05]  /*0580*/  SEL R0, RZ, 0x1, P4 ;  /* 0x00000001ff007807 */ /* 0x000fca0002000000 */
[----:B------:R-:W-:-:S05]  /*0590*/  IMAD.SHL.U32 R0, R0, 0x4, RZ ;  /* 0x0000000400007824 */ /* 0x000fca00078e00ff */
[C---:B------:R-:W-:Y:S02]  /*05a0*/  ISETP.EQ.AND P3, PT, R0.reuse, RZ, PT ;  /* 0x000000ff0000720c */ /* 0x040fe40003f62270 */
[C---:B------:R-:W-:Y:S02]  /*05b0*/  ISETP.EQ.AND P2, PT, R0.reuse, 0x4, PT ;  /* 0x000000040000780c */ /* 0x040fe40003f42270 */
[C---:B------:R-:W-:Y:S02]  /*05c0*/  ISETP.EQ.AND P1, PT, R0.reuse, 0x8, PT ;  /* 0x000000080000780c */ /* 0x040fe40003f22270 */
[----:B------:R-:W-:Y:S01]  /*05d0*/  ISETP.EQ.AND P0, PT, R0, 0xc, PT ;  /* 0x0000000c0000780c */ /* 0x000fe20003f02270 */
[----:B------:R-:W-:-:S05]  /*05e0*/  IMAD.MOV.U32 R0, RZ, RZ, 0xc ;  /* 0x0000000cff007424 */ /* 0x000fca00078e00ff */
[----:B------:R-:W-:Y:S01]  /*05f0*/  SEL R0, R0, 0x8, !P4 ;  /* 0x0000000800007807 */ /* 0x000fe20006000000 */
[----:B-1----:R-:W-:Y:S02]  /*0600*/  @P3 IMAD.MOV.U32 R20, RZ, RZ, R14 ;  /* 0x000000ffff143224 */ /* 0x002fe400078e000e */
[----:B--2---:R-:W-:Y:S01]  /*0610*/  @P2 IMAD.MOV.U32 R20, RZ, RZ, R12 ;  /* 0x000000ffff142224 */ /* 0x004fe200078e000c */
[----:B------:R-:W-:Y:S01]  /*0620*/  ISETP.EQ.AND P5, PT, R0, RZ, PT ;  /* 0x000000ff0000720c */ /* 0x000fe20003fa2270 */
[----:B---3--:R-:W-:Y:S02]  /*0630*/  @P1 IMAD.MOV.U32 R20, RZ, RZ, R15 ;  /* 0x000000ffff141224 */ /* 0x008fe400078e000f */
[----:B----4-:R-:W-:-:S06]  /*0640*/  @P0 IMAD.MOV.U32 R20, RZ, RZ, R13 ;  /* 0x000000ffff140224 */ /* 0x010fcc00078e000d */
[----:B------:R-:W0:Y:S02]  /*0650*/  SHFL.BFLY PT, R20, R20, 0x10, 0x1f ;  /* 0x0e001f0014147f89 */ /* 0x000e2400000e0000 */
[--C-:B0-----:R-:W-:Y:S02]  /*0660*/  @P3 IMAD.MOV.U32 R14, RZ, RZ, R20.reuse ;  /* 0x000000ffff0e3224 */ /* 0x101fe400078e0014 */
[--C-:B------:R-:W-:Y:S02]  /*0670*/  @P2 IMAD.MOV.U32 R12, RZ, RZ, R20.reuse ;  /* 0x000000ffff0c2224 */ /* 0x100fe400078e0014 */
[--C-:B------:R-:W-:Y:S01]  /*0680*/  @P1 IMAD.MOV.U32 R15, RZ, RZ, R20.reuse ;  /* 0x000000ffff0f1224 */ /* 0x100fe200078e0014 */
[----:B------:R-:W-:Y:S01]  /*0690*/  STG.E.EF desc[UR4][R2.64], R14 ;  /* 0x0000000e02007986 */ /* 0x000fe2000c001904 */
[----:B------:R-:W-:-:S03]  /*06a0*/  @P0 IMAD.MOV.U32 R13, RZ, RZ, R20 ;  /* 0x000000ffff0d0224 */ /* 0x000fc600078e0014 */
[----:B------:R-:W-:Y:S01]  /*06b0*/  STG.E.EF desc[UR4][R2.64+0x80], R12 ;  /* 0x0000800c02007986 */ /* 0x000fe2000c001904 */
[----:B-----5:R-:W-:-:S06]  /*06c0*/  SEL R21, R17, R16, !P4 ;  /* 0x0000001011157207 */ /* 0x020fcc0006000000 */
[----:B------:R-:W0:Y:S01]  /*06d0*/  SHFL.BFLY PT, R21, R21, 0x10, 0x1f ;  /* 0x0e001f0015157f89 */ /* 0x000e2200000e0000 */
[----:B------:R-:W-:-:S06]  /*06e0*/  SEL R22, R19, R18, !P4 ;  /* 0x0000001213167207 */ /* 0x000fcc0006000000 */
[----:B------:R-:W1:Y:S01]  /*06f0*/  SHFL.BFLY PT, R22, R22, 0x10, 0x1f ;  /* 0x0e001f0016167f89 */ /* 0x000e6200000e0000 */
[----:B0-----:R-:W-:Y:S02]  /*0700*/  SEL R16, R16, R21, !P4 ;  /* 0x0000001510107207 */ /* 0x001fe40006000000 */
[----:B------:R-:W-:Y:S02]  /*0710*/  SEL R17, R21, R17, !P4 ;  /* 0x0000001115117207 */ /* 0x000fe40006000000 */
[----:B------:R-:W-:Y:S02]  /*0720*/  P2R R21, PR, RZ, 0x20 ;  /* 0x00000020ff157803 */ /* 0x000fe40000000000 */
[----:B------:R-:W-:Y:S02]  /*0730*/  ISETP.EQ.AND P5, PT, R0, 0x4, PT ;  /* 0x000000040000780c */ /* 0x000fe40003fa2270 */
[----:B-1----:R-:W-:Y:S01]  /*0740*/  SEL R18, R18, R22, !P4 ;  /* 0x0000001612127207 */ /* 0x002fe20006000000 */
[----:B------:R-:W-:Y:S01]  /*0750*/  HMMA.16816.F16 R16, R8, R16, RZ ;  /* 0x000000100810723c */ /* 0x000fe200000008ff */
[----:B------:R-:W-:-:S02]  /*0760*/  SEL R19, R22, R19, !P4 ;  /* 0x0000001316137207 */ /* 0x000fc40006000000 */
[----:B------:R-:W-:Y:S02]  /*0770*/  ISETP.EQ.AND P4, PT, R0, RZ, PT ;  /* 0x000000ff0000720c */ /* 0x000fe40003f82270 */
[----:B------:R-:W-:-:S03]  /*0780*/  P2R R21, PR, RZ, 0x20 ;  /* 0x00000020ff157803 */ /* 0x000fc60000000000 */
[----:B------:R-:W-:Y:S08]  /*0790*/  HMMA.16816.F16 R18, R8, R18, RZ ;  /* 0x000000120812723c */ /* 0x000ff000000008ff */
[----:B------:R-:W-:Y:S01]  /*07a0*/  @P4 IMAD.MOV.U32 R21, RZ, RZ, R14 ;  /* 0x000000ffff154224 */ /* 0x000fe200078e000e */
[C---:B------:R-:W-:Y:S01]  /*07b0*/  ISETP.EQ.AND P4, PT, R0.reuse, 0x8, PT ;  /* 0x000000080000780c */ /* 0x040fe20003f82270 */
[----:B------:R-:W-:Y:S01]  /*07c0*/  @P5 IMAD.MOV.U32 R21, RZ, RZ, R12 ;  /* 0x000000ffff155224 */ /* 0x000fe200078e000c */
[----:B------:R-:W-:Y:S01]  /*07d0*/  ISETP.EQ.AND P5, PT, R0, 0xc, PT ;  /* 0x0000000c0000780c */ /* 0x000fe20003fa2270 */
[----:B------:R-:W-:-:S02]  /*07e0*/  IMAD.MOV.U32 R8, RZ, RZ, R16 ;  /* 0x000000ffff087224 */ /* 0x000fc400078e0010 */
[----:B------:R-:W-:-:S05]  /*07f0*/  IMAD.MOV.U32 R10, RZ, RZ, R17 ;  /* 0x000000ffff0a7224 */ /* 0x000fca00078e0011 */
[----:B------:R-:W-:Y:S02]  /*0800*/  IMAD.MOV.U32 R9, RZ, RZ, R18 ;  /* 0x000000ffff097224 */ /* 0x000fe400078e0012 */
[----:B------:R-:W-:Y:S02]  /*0810*/  IMAD.MOV.U32 R11, RZ, RZ, R19 ;  /* 0x000000ffff0b7224 */ /* 0x000fe400078e0013 */
[----:B------:R-:W-:Y:S02]  /*0820*/  @P4 IMAD.MOV.U32 R21, RZ, RZ, R15 ;  /* 0x000000ffff154224 */ /* 0x000fe400078e000f */
[----:B------:R-:W-:Y:S01]  /*0830*/  @P5 IMAD.MOV.U32 R21, RZ, RZ, R13 ;  /* 0x000000ffff155224 */ /* 0x000fe200078e000d */
[C---:B------:R-:W-:Y:S04]  /*0840*/  @P6 HMMA.16816.F16 R8, R4.reuse, R8, RZ ;  /* 0x000000080408623c */ /* 0x040fe800000008ff */
[----:B------:R-:W0:Y:S04]  /*0850*/  SHFL.BFLY PT, R20, R21, 0x10, 0x1f ;  /* 0x0e001f0015147f89 */ /* 0x000e2800000e0000 */
[----:B------:R-:W-:Y:S01]  /*0860*/  @P6 HMMA.16816.F16 R6, R4, R10, RZ ;  /* 0x0000000a0406623c */ /* 0x000fe200000008ff */
[----:B0-----:R-:W-:-:S02]  /*0870*/  @P4 IMAD.MOV.U32 R15, RZ, RZ, R20 ;  /* 0x000000ffff0f4224 */ /* 0x001fc400078e0014 */
[----:B------:R-:W-:-:S03]  /*0880*/  @P5 IMAD.MOV.U32 R13, RZ, RZ, R20 ;  /* 0x000000ffff0d5224 */ /* 0x000fc600078e0014 */
[----:B------:R0:W-:Y:S04]  /*0890*/  STG.E.EF desc[UR4][R2.64+0x100], R15 ;  /* 0x0001000f02007986 */ /* 0x0001e8000c001904 */
[----:B------:R0:W-:Y:S01]  /*08a0*/  STG.E.EF desc[UR4][R2.64+0x180], R13 ;  /* 0x0001800d02007986 */ /* 0x0001e2000c001904 */
[----:B------:R-:W-:Y:S09]  /*08b0*/  @P6 BRA `(.L_x_3) ;  /* 0x0000000000106947 */ /* 0x000ff20003800000 */
[----:B------:R1:W2:Y:S04]  /*08c0*/  MOVM.16.MT88 R8, R16 ;  /* 0x000000001008723a */ /* 0x0002a80000000000 */
[----:B------:R1:W3:Y:S04]  /*08d0*/  MOVM.16.MT88 R6, R17 ;  /* 0x000000001106723a */ /* 0x0002e80000000000 */
[----:B------:R1:W4:Y:S04]  /*08e0*/  MOVM.16.MT88 R9, R18 ;  /* 0x000000001209723a */ /* 0x0003280000000000 */
[----:B------:R1:W0:Y:S02]  /*08f0*/  MOVM.16.MT88 R7, R19 ;  /* 0x000000001307723a */ /* 0x0002240000000000 */
.L_x_3:
[----:B--2---:R-:W-:Y:S01]  /*0900*/  @P3 IMAD.MOV.U32 R4, RZ, RZ, R8 ;  /* 0x000000ffff043224 */ /* 0x004fe200078e0008 */
[----:B------:R-:W-:Y:S01]  /*0910*/  ISETP.EQ.AND P6, PT, R0, 0x4, PT ;  /* 0x000000040000780c */ /* 0x000fe20003fc2270 */
[----:B---3--:R-:W-:Y:S02]  /*0920*/  @P2 IMAD.MOV.U32 R4, RZ, RZ, R6 ;  /* 0x000000ffff042224 */ /* 0x008fe400078e0006 */
[----:B----4-:R-:W-:Y:S02]  /*0930*/  @P1 IMAD.MOV.U32 R4, RZ, RZ, R9 ;  /* 0x000000ffff041224 */ /* 0x010fe400078e0009 */
[----:B0-----:R-:W-:-:S06]  /*0940*/  @P0 IMAD.MOV.U32 R4, RZ, RZ, R7 ;  /* 0x000000ffff040224 */ /* 0x001fcc00078e0007 */
[----:B------:R-:W0:Y:S02]  /*0950*/  SHFL.BFLY PT, R4, R4, 0x10, 0x1f ;  /* 0x0e001f0004047f89 */ /* 0x000e2400000e0000 */
[--C-:B0-----:R-:W-:Y:S01]  /*0960*/  @P3 IMAD.MOV.U32 R8, RZ, RZ, R4.reuse ;  /* 0x000000ffff083224 */ /* 0x101fe200078e0004 */
[----:B------:R-:W-:Y:S01]  /*0970*/  ISETP.EQ.AND P3, PT, R0, RZ, PT ;  /* 0x000000ff0000720c */ /* 0x000fe20003f62270 */
[--C-:B------:R-:W-:Y:S02]  /*0980*/  @P2 IMAD.MOV.U32 R6, RZ, RZ, R4.reuse ;  /* 0x000000ffff062224 */ /* 0x100fe400078e0004 */
[--C-:B------:R-:W-:Y:S01]  /*0990*/  @P1 IMAD.MOV.U32 R9, RZ, RZ, R4.reuse ;  /* 0x000000ffff091224 */ /* 0x100fe200078e0004 */
[----:B------:R-:W-:Y:S01]  /*09a0*/  STG.E.EF desc[UR4][R2.64+0x200], R8 ;  /* 0x0002000802007986 */ /* 0x000fe2000c001904 */
[----:B------:R-:W-:-:S03]  /*09b0*/  @P0 IMAD.MOV.U32 R7, RZ, RZ, R4 ;  /* 0x000000ffff070224 */ /* 0x000fc600078e0004 */
[----:B------:R-:W-:Y:S05]  /*09c0*/  STG.E.EF desc[UR4][R2.64+0x280], R6 ;  /* 0x0002800602007986 */ /* 0x000fea000c001904 */
[----:B------:R-:W-:Y:S02]  /*09d0*/  @P3 IMAD.MOV.U32 R0, RZ, RZ, R8 ;  /* 0x000000ffff003224 */ /* 0x000fe400078e0008 */
[----:B------:R-:W-:Y:S02]  /*09e0*/  @P6 IMAD.MOV.U32 R0, RZ, RZ, R6 ;  /* 0x000000ffff006224 */ /* 0x000fe400078e0006 */
[----:B------:R-:W-:Y:S02]  /*09f0*/  @P4 IMAD.MOV.U32 R0, RZ, RZ, R9 ;  /* 0x000000ffff004224 */ /* 0x000fe400078e0009 */
[----:B------:R-:W-:-:S06]  /*0a00*/  @P5 IMAD.MOV.U32 R0, RZ, RZ, R7 ;  /* 0x000000ffff005224 */ /* 0x000fcc00078e0007 */
[----:B------:R-:W0:Y:S02]  /*0a10*/  SHFL.BFLY PT, R0, R0, 0x10, 0x1f ;  /* 0x0e001f0000007f89 */ /* 0x000e2400000e0000 */
[--C-:B0-----:R-:W-:Y:S02]  /*0a20*/  @P4 IMAD.MOV.U32 R9, RZ, RZ, R0.reuse ;  /* 0x000000ffff094224 */ /* 0x101fe400078e0000 */
[----:B------:R-:W-:-:S03]  /*0a30*/  @P5 IMAD.MOV.U32 R7, RZ, RZ, R0 ;  /* 0x000000ffff075224 */ /* 0x000fc600078e0000 */
[----:B------:R-:W-:Y:S04]  /*0a40*/  STG.E.EF desc[UR4][R2.64+0x300], R9 ;  /* 0x0003000902007986 */ /* 0x000fe8000c001904 */
[----:B------:R-:W-:Y:S01]  /*0a50*/  STG.E.EF desc[UR4][R2.64+0x380], R7 ;  /* 0x0003800702007986 */ /* 0x000fe2000c001904 */
[----:B------:R-:W-:Y:S05]  /*0a60*/  EXIT ;  /* 0x000000000000794d */ /* 0x000fea0003800000 */
.L_x_4:
[----:B------:R-:W-:-:S00]  /*0a70*/  BRA `(.L_x_4) ;  /* 0xfffffffc00fc7947 */ /* 0x000fc0000383ffff */
[----:B------:R-:W-:-:S00]  /*0a80*/  NOP ;  /* 0x0000000000007918 */ /* 0x000fc00000000000 */
[----:B------:R-:W-:-:S00]  /*0a90*/  NOP ;  /* 0x0000000000007918 */ /* 0x000fc00000000000 */
[----:B------:R-:W-:-:S00]  /*0aa0*/  NOP ;  /* 0x0000000000007918 */ /* 0x000fc00000000000 */
[----:B------:R-:W-:-:S00]  /*0ab0*/  NOP ;  /* 0x0000000000007918 */ /* 0x000fc00000000000 */
[----:B------:R-:W-:-:S00]  /*0ac0*/  NOP ;  /* 0x0000000000007918 */ /* 0x000fc00000000000 */
[----:B------:R-:W-:-:S00]  /*0ad0*/  NOP ;  /* 0x0000000000007918 */ /* 0x000fc00000000000 */
[----:B------:R-:W-:-:S00]  /*0ae0*/  NOP ;  /* 0x0000000000007918 */ /* 0x000fc00000000000 */
[----:B------:R-:W-:-:S00]  /*0af0*/  NOP ;  /* 0x0000000000007918 */ /* 0x000fc00000000000 */
.L_x_5:


//--------------------- .nv.shared.reserved.0     --------------------------
	.section	.nv.shared.reserved.0,"aw",@nobits
	.weak		__nv_reservedSMEM_offset_0_alias
	.size		__nv_reservedSMEM_offset_0_alias, 0, 64
	.other		__nv_reservedSMEM_offset_0_alias,@"STO_CUDA_RESERVED_SHARED STV_DEFAULT"
__nv_reservedSMEM_offset_0_alias:
	.zero		0
	.zero		64


//--------------------- .nv.global                --------------------------
	.section	.nv.global,"aw",@nobits
.nv.global:
	.type		_ZN30_INTERNAL_a55f3466_4_k_cu_main4cuda3std6ranges3__45__cpo4swapE,@object
	.size		_ZN30_INTERNAL_a55f3466_4_k_cu_main4cuda3std6ranges3__45__cpo4swapE,(.L_0 - _ZN30_INTERNAL_a55f3466_4_k_cu_main4cuda3std6ranges3__45__cpo4swapE)
_ZN30_INTERNAL_a55f3466_4_k_cu_main4cuda3std6ranges3__45__cpo4swapE:
	.zero		1
.L_0:


//--------------------- .nv.constant0._Z8wmma_kerILi2ELi2EEvP6__halfS1_jji --------------------------
	.section	.nv.constant0._Z8wmma_kerILi2ELi2EEvP6__halfS1_jji,"a",@progbits
	.sectionflags	@""
	.align	4
.nv.constant0._Z8wmma_kerILi2ELi2EEvP6__halfS1_jji:
	.zero		924


//--------------------- SYMBOLS --------------------------

	.type		.nv.reservedSmem.offset0,@object
	.size		.nv.reservedSmem.offset0,0x4
